//
// Generated by NVIDIA NVVM Compiler
//
// Compiler Build ID: CL-36424714
// Cuda compilation tools, release 13.0, V13.0.88
// Based on NVVM 20.0.0
//

.version 9.0
.target sm_100
.address_size 64

	// .globl	_Z8addStuffPiS_S_i
.extern .func  (.param .b32 func_retval0) vprintf
(
	.param .b64 vprintf_param_0,
	.param .b64 vprintf_param_1
)
;
.global .align 1 .b8 $str[5] = {37, 100, 32, 10};

.visible .entry _Z8addStuffPiS_S_i(
	.param .u64 .ptr .align 1 _Z8addStuffPiS_S_i_param_0,
	.param .u64 .ptr .align 1 _Z8addStuffPiS_S_i_param_1,
	.param .u64 .ptr .align 1 _Z8addStuffPiS_S_i_param_2,
	.param .u32 _Z8addStuffPiS_S_i_param_3
)
{
	.local .align 8 .b8 	__local_depot0[8];
	.reg .b64 	%SP;
	.reg .b64 	%SPL;
	.reg .pred 	%p<2>;
	.reg .b32 	%r<14>;
	.reg .b64 	%rd<17>;

	mov.u64 	%SPL, __local_depot0;
	cvta.local.u64 	%SP, %SPL;
	ld.param.u64 	%rd2, [_Z8addStuffPiS_S_i_param_0];
	ld.param.u64 	%rd3, [_Z8addStuffPiS_S_i_param_1];
	ld.param.u64 	%rd4, [_Z8addStuffPiS_S_i_param_2];
	ld.param.u32 	%r5, [_Z8addStuffPiS_S_i_param_3];
	cvta.to.global.u64 	%rd1, %rd4;
	mov.u32 	%r6, %ctaid.x;
	mov.u32 	%r7, %ntid.x;
	mov.u32 	%r8, %tid.x;
	mad.lo.s32 	%r1, %r6, %r7, %r8;
	setp.lt.s32 	%p1, %r1, %r5;
	@%p1 bra 	$L__BB0_2;
	mul.wide.s32 	%rd5, %r1, 4;
	add.s64 	%rd6, %rd1, %rd5;
	ld.global.u32 	%r13, [%rd6];
	bra.uni 	$L__BB0_3;
$L__BB0_2:
	cvta.to.global.u64 	%rd7, %rd2;
	cvta.to.global.u64 	%rd8, %rd3;
	mul.wide.s32 	%rd9, %r1, 4;
	add.s64 	%rd10, %rd7, %rd9;
	ld.global.u32 	%r9, [%rd10];
	add.s64 	%rd11, %rd8, %rd9;
	ld.global.u32 	%r10, [%rd11];
	add.s32 	%r13, %r10, %r9;
	add.s64 	%rd12, %rd1, %rd9;
	st.global.u32 	[%rd12], %r13;
$L__BB0_3:
	add.u64 	%rd13, %SP, 0;
	add.u64 	%rd14, %SPL, 0;
	st.local.u32 	[%rd14], %r13;
	mov.u64 	%rd15, $str;
	cvta.global.u64 	%rd16, %rd15;
	{ // callseq 0, 0
	.param .b64 param0;
	st.param.b64 	[param0], %rd16;
	.param .b64 param1;
	st.param.b64 	[param1], %rd13;
	.param .b32 retval0;
	call.uni (retval0), 
	vprintf, 
	(
	param0, 
	param1
	);
	ld.param.b32 	%r11, [retval0];
	} // callseq 0
	ret;

}


// ===== COMPILED SASS (sm_100) =====

	.target	sm_100

	.elftype	@"ET_EXEC"


//--------------------- .note.nv.tkinfo           --------------------------
	.section	.note.nv.tkinfo,"",@"SHT_NOTE"
	.sectionflags	@"SHF_NOTE_NV_TKINFO"
	.tkinfo
        /*0018*/ 	.word	0x00000002
        /*0030*/ 	.string	""
        /*0030*/ 	.string	"ptxas"
        /*0030*/ 	.string	"Cuda compilation tools, release 13.0, V13.0.88"
        /*0030*/ 	.string	"Build cuda_13.0.r13.0/compiler.36424714_0"
        /*0030*/ 	.string	"-arch sm_100 -m 64 "



//--------------------- .note.nv.cuinfo           --------------------------
	.section	.note.nv.cuinfo,"",@"SHT_NOTE"
	.sectionflags	@"SHF_NOTE_NV_CUINFO"
        /*0018*/ 	.short	0x0002
        /*001a*/ 	.short	0x0064
        /*001c*/ 	.short	0x0082
	.zero		2


//--------------------- .nv.info                  --------------------------
	.section	.nv.info,"",@"SHT_CUDA_INFO"
	.align	4


	//----- nvinfo : EIATTR_REGCOUNT
	.align		4
        /*0000*/ 	.byte	0x04, 0x2f
        /*0002*/ 	.short	(.L_2 - .L_1)
	.align		4
.L_1:
        /*0004*/ 	.word	index@(_Z8addStuffPiS_S_i)
        /*0008*/ 	.word	0x00000018


	//----- nvinfo : EIATTR_FRAME_SIZE
	.align		4
.L_2:
        /*000c*/ 	.byte	0x04, 0x11
        /*000e*/ 	.short	(.L_4 - .L_3)
	.align		4
.L_3:
        /*0010*/ 	.word	index@(_Z8addStuffPiS_S_i)
        /*0014*/ 	.word	0x00000008


	//----- nvinfo : EIATTR_MIN_STACK_SIZE
	.align		4
.L_4:
        /*0018*/ 	.byte	0x04, 0x12
        /*001a*/ 	.short	(.L_6 - .L_5)
	.align		4
.L_5:
        /*001c*/ 	.word	index@(_Z8addStuffPiS_S_i)
        /*0020*/ 	.word	0x00000008
.L_6:


//--------------------- .nv.compat                --------------------------
	.section	.nv.compat,"",@"SHT_CUDA_COMPAT_INFO"
	.align	4
        /*0000*/ 	.byte	0x02, 0x09, 0x00, 0x00, 0x02, 0x02, 0x01, 0x00, 0x02, 0x05, 0x05, 0x00, 0x03, 0x07, 0x01, 0x01
        /*0010*/ 	.byte	0x02, 0x03, 0x00, 0x00, 0x02, 0x06, 0x01, 0x00, 0x04, 0x0b, 0x08, 0x00, 0x09, 0x00, 0x00, 0x00
        /*0020*/ 	.byte	0x00, 0x00, 0x00, 0x00


//--------------------- .nv.info._Z8addStuffPiS_S_i --------------------------
	.section	.nv.info._Z8addStuffPiS_S_i,"",@"SHT_CUDA_INFO"
	.sectionflags	@""
	.align	4


	//----- nvinfo : EIATTR_CUDA_API_VERSION
	.align		4
        /*0000*/ 	.byte	0x04, 0x37
        /*0002*/ 	.short	(.L_8 - .L_7)
.L_7:
        /*0004*/ 	.word	0x00000082


	//----- nvinfo : EIATTR_KPARAM_INFO
	.align		4
.L_8:
        /*0008*/ 	.byte	0x04, 0x17
        /*000a*/ 	.short	(.L_10 - .L_9)
.L_9:
        /*000c*/ 	.word	0x00000000
        /*0010*/ 	.short	0x0003
        /*0012*/ 	.short	0x0018
        /*0014*/ 	.byte	0x00, 0xf0, 0x11, 0x00


	//----- nvinfo : EIATTR_KPARAM_INFO
	.align		4
.L_10:
        /*0018*/ 	.byte	0x04, 0x17
        /*001a*/ 	.short	(.L_12 - .L_11)
.L_11:
        /*001c*/ 	.word	0x00000000
        /*0020*/ 	.short	0x0002
        /*0022*/ 	.short	0x0010
        /*0024*/ 	.byte	0x00, 0xf5, 0x21, 0x00


	//----- nvinfo : EIATTR_KPARAM_INFO
	.align		4
.L_12:
        /*0028*/ 	.byte	0x04, 0x17
        /*002a*/ 	.short	(.L_14 - .L_13)
.L_13:
        /*002c*/ 	.word	0x00000000
        /*0030*/ 	.short	0x0001
        /*0032*/ 	.short	0x0008
        /*0034*/ 	.byte	0x00, 0xf5, 0x21, 0x00


	//----- nvinfo : EIATTR_KPARAM_INFO
	.align		4
.L_14:
        /*0038*/ 	.byte	0x04, 0x17
        /*003a*/ 	.short	(.L_16 - .L_15)
.L_15:
        /*003c*/ 	.word	0x00000000
        /*0040*/ 	.short	0x0000
        /*0042*/ 	.short	0x0000
        /*0044*/ 	.byte	0x00, 0xf5, 0x21, 0x00


	//----- nvinfo : EIATTR_SPARSE_MMA_MASK
	.align		4
.L_16:
        /*0048*/ 	.byte	0x03, 0x50
        /*004a*/ 	.short	0x0000


	//----- nvinfo : EIATTR_MAXREG_COUNT
	.align		4
        /*004c*/ 	.byte	0x03, 0x1b
        /*004e*/ 	.short	0x00ff


	//----- nvinfo : EIATTR_EXTERNS
	.align		4
        /*0050*/ 	.byte	0x04, 0x0f
        /*0052*/ 	.short	(.L_18 - .L_17)


	//   ....[0]....
	.align		4
.L_17:
        /*0054*/ 	.word	index@(vprintf)


	//----- nvinfo : EIATTR_MERCURY_ISA_VERSION
	.align		4
.L_18:
        /*0058*/ 	.byte	0x03, 0x5f
        /*005a*/ 	.short	0x0101


	//----- nvinfo : EIATTR_VRC_CTA_INIT_COUNT
	.align		4
        /*005c*/ 	.byte	0x02, 0x4a
	.zero		1
	.zero		1


	//----- nvinfo : EIATTR_SYSCALL_OFFSETS
	.align		4
        /*0060*/ 	.byte	0x04, 0x46
        /*0062*/ 	.short	(.L_20 - .L_19)


	//   ....[0]....
.L_19:
        /*0064*/ 	.word	0x000001f0


	//----- nvinfo : EIATTR_EXIT_INSTR_OFFSETS
	.align		4
.L_20:
        /*0068*/ 	.byte	0x04, 0x1c
        /*006a*/ 	.short	(.L_22 - .L_21)


	//   ....[0]....
.L_21:
        /*006c*/ 	.word	0x00000200


	//----- nvinfo : EIATTR_CBANK_PARAM_SIZE
	.align		4
.L_22:
        /*0070*/ 	.byte	0x03, 0x19
        /*0072*/ 	.short	0x001c


	//----- nvinfo : EIATTR_PARAM_CBANK
	.align		4
        /*0074*/ 	.byte	0x04, 0x0a
        /*0076*/ 	.short	(.L_24 - .L_23)
	.align		4
.L_23:
        /*0078*/ 	.word	index@(.nv.constant0._Z8addStuffPiS_S_i)
        /*007c*/ 	.short	0x0380
        /*007e*/ 	.short	0x001c


	//----- nvinfo : EIATTR_SW_WAR
	.align		4
.L_24:
        /*0080*/ 	.byte	0x04, 0x36
        /*0082*/ 	.short	(.L_26 - .L_25)
.L_25:
        /*0084*/ 	.word	0x00000008
.L_26:


//--------------------- .nv.callgraph             --------------------------
	.section	.nv.callgraph,"",@"SHT_CUDA_CALLGRAPH"
	.align	4
	.sectionentsize	8
	.align		4
        /*0000*/ 	.word	0x00000000
	.align		4
        /*0004*/ 	.word	0xffffffff
	.align		4
        /*0008*/ 	.word	index@(_Z8addStuffPiS_S_i)
	.align		4
        /*000c*/ 	.word	index@(vprintf)
	.align		4
        /*0010*/ 	.word	0x00000000
	.align		4
        /*0014*/ 	.word	0xfffffffe
	.align		4
        /*0018*/ 	.word	0x00000000
	.align		4
        /*001c*/ 	.word	0xfffffffd
	.align		4
        /*0020*/ 	.word	0x00000000
	.align		4
        /*0024*/ 	.word	0xfffffffc


//--------------------- .nv.constant4             --------------------------
	.section	.nv.constant4,"a",@progbits
	.align	8
	.align		8
.nv.constant4:
        /*0000*/ 	.dword	vprintf
	.align		8
        /*0008*/ 	.dword	$str


//--------------------- .text._Z8addStuffPiS_S_i  --------------------------
	.section	.text._Z8addStuffPiS_S_i,"ax",@progbits
	.align	128
        .global         _Z8addStuffPiS_S_i
        .type           _Z8addStuffPiS_S_i,@function
        .size           _Z8addStuffPiS_S_i,(.L_x_2 - _Z8addStuffPiS_S_i)
        .other          _Z8addStuffPiS_S_i,@"STO_CUDA_ENTRY STV_DEFAULT"
_Z8addStuffPiS_S_i:
.text._Z8addStuffPiS_S_i:
[----:B------:R-:W0:Y:S01]  /*0000*/  LDC R1, c[0x0][0x37c] ;  /* 0x0000df00ff017b82 */ /* 0x000e220000000800 */
[----:B------:R-:W1:Y:S01]  /*0010*/  S2R R0, SR_TID.X ;  /* 0x0000000000007919 */ /* 0x000e620000002100 */
[----:B------:R-:W2:Y:S06]  /*0020*/  LDCU UR7, c[0x0][0x2fc] ;  /* 0x00005f80ff0777ac */ /* 0x000eac0008000800 */
[----:B------:R-:W1:Y:S01]  /*0030*/  S2UR UR4, SR_CTAID.X ;  /* 0x00000000000479c3 */ /* 0x000e620000002500 */
[----:B0-----:R-:W-:Y:S01]  /*0040*/  IADD3 R1, PT, PT, R1, -0x8, RZ ;  /* 0xfffffff801017810 */ /* 0x001fe20007ffe0ff */
[----:B------:R-:W0:Y:S06]  /*0050*/  LDCU UR6, c[0x0][0x398] ;  /* 0x00007300ff0677ac */ /* 0x000e2c0008000800 */
[----:B------:R-:W3:Y:S08]  /*0060*/  LDC.64 R8, c[0x0][0x380] ;  /* 0x0000e000ff087b82 */ /* 0x000ef00000000a00 */
[----:B------:R-:W4:Y:S08]  /*0070*/  LDC.64 R10, c[0x0][0x388] ;  /* 0x0000e200ff0a7b82 */ /* 0x000f300000000a00 */
[----:B------:R-:W5:Y:S01]  /*0080*/  LDC.64 R2, c[0x0][0x390] ;  /* 0x0000e400ff027b82 */ /* 0x000f620000000a00 */
[----:B------:R-:W-:Y:S01]  /*0090*/  MOV R12, 0x0 ;  /* 0x00000000000c7802 */ /* 0x000fe20000000f00 */
[----:B------:R-:W2:Y:S06]  /*00a0*/  LDCU.64 UR8, c[0x4][0x8] ;  /* 0x01000100ff0877ac */ /* 0x000eac0008000a00 */
[----:B------:R-:W1:Y:S02]  /*00b0*/  LDC R5, c[0x0][0x360] ;  /* 0x0000d800ff057b82 */ /* 0x000e640000000800 */
[----:B-1----:R-:W-:Y:S01]  /*00c0*/  IMAD R5, R5, UR4, R0 ;  /* 0x0000000405057c24 */ /* 0x002fe2000f8e0200 */
[----:B------:R-:W1:Y:S03]  /*00d0*/  LDCU.64 UR4, c[0x0][0x358] ;  /* 0x00006b00ff0477ac */ /* 0x000e660008000a00 */
[C---:B-----5:R-:W-:Y:S01]  /*00e0*/  IMAD.WIDE R2, R5.reuse, 0x4, R2 ;  /* 0x0000000405027825 */ /* 0x060fe200078e0202 */
[----:B0-----:R-:W-:-:S13]  /*00f0*/  ISETP.GE.AND P0, PT, R5, UR6, PT ;  /* 0x0000000605007c0c */ /* 0x001fda000bf06270 */
[C---:B---3--:R-:W-:Y:S01]  /*0100*/  @!P0 IMAD.WIDE R8, R5.reuse, 0x4, R8 ;  /* 0x0000000405088825 */ /* 0x048fe200078e0208 */
[----:B-1----:R-:W3:Y:S03]  /*0110*/  @P0 LDG.E R0, desc[UR4][R2.64] ;  /* 0x0000000402000981 */ /* 0x002ee6000c1e1900 */
[----:B----4-:R-:W-:Y:S02]  /*0120*/  @!P0 IMAD.WIDE R10, R5, 0x4, R10 ;  /* 0x00000004050a8825 */ /* 0x010fe400078e020a */
[----:B------:R-:W4:Y:S04]  /*0130*/  @!P0 LDG.E R8, desc[UR4][R8.64] ;  /* 0x0000000408088981 */ /* 0x000f28000c1e1900 */
[----:B------:R-:W4:Y:S01]  /*0140*/  @!P0 LDG.E R11, desc[UR4][R10.64] ;  /* 0x000000040a0b8981 */ /* 0x000f22000c1e1900 */
[----:B------:R-:W0:Y:S01]  /*0150*/  LDCU UR6, c[0x0][0x2f8] ;  /* 0x00005f00ff0677ac */ /* 0x000e220008000800 */
[----:B------:R-:W1:Y:S01]  /*0160*/  LDC.64 R12, c[0x4][R12] ;  /* 0x010000000c0c7b82 */ /* 0x000e620000000a00 */
[----:B--2---:R-:W-:Y:S01]  /*0170*/  IMAD.U32 R4, RZ, RZ, UR8 ;  /* 0x00000008ff047e24 */ /* 0x004fe2000f8e00ff */
[----:B------:R-:W-:-:S02]  /*0180*/  MOV R5, UR9 ;  /* 0x0000000900057c02 */ /* 0x000fc40008000f00 */
[----:B----4-:R-:W-:-:S05]  /*0190*/  @!P0 IADD3 R0, PT, PT, R8, R11, RZ ;  /* 0x0000000b08008210 */ /* 0x010fca0007ffe0ff */
[----:B---3--:R2:W-:Y:S04]  /*01a0*/  STL [R1], R0 ;  /* 0x0000000001007387 */ /* 0x0085e80000100800 */
[----:B------:R2:W-:Y:S01]  /*01b0*/  @!P0 STG.E desc[UR4][R2.64], R0 ;  /* 0x0000000002008986 */ /* 0x0005e2000c101904 */
[----:B0-----:R-:W-:-:S05]  /*01c0*/  IADD3 R6, P0, PT, R1, UR6, RZ ;  /* 0x0000000601067c10 */ /* 0x001fca000ff1e0ff */
[----:B-1----:R-:W-:-:S08]  /*01d0*/  IMAD.X R7, RZ, RZ, UR7, P0 ;  /* 0x00000007ff077e24 */ /* 0x002fd000080e06ff */
[----:B------:R-:W-:-:S07]  /*01e0*/  LEPC R20, `(.L_x_0) ;  /* 0x000000001014794e */ /* 0x000fce0000000000 */
[----:B--2---:R-:W-:Y:S05]  /*01f0*/  CALL.ABS.NOINC R12 ;  /* 0x000000000c007343 */ /* 0x004fea0003c00000 */
.L_x_0:
[----:B------:R-:W-:Y:S05]  /*0200*/  EXIT ;  /* 0x000000000000794d */ /* 0x000fea0003800000 */
.L_x_1:
[----:B------:R-:W-:-:S00]  /*0210*/  BRA `(.L_x_1) ;  /* 0xfffffffc00fc7947 */ /* 0x000fc0000383ffff */
[----:B------:R-:W-:-:S00]  /*0220*/  NOP ;  /* 0x0000000000007918 */ /* 0x000fc00000000000 */
        /* <DEDUP_REMOVED lines=13> */
.L_x_2:


//--------------------- .nv.global.init           --------------------------
	.section	.nv.global.init,"aw",@progbits
.nv.global.init:
	.type		$str,@object
	.size		$str,(.L_0 - $str)
$str:
        /*0000*/ 	.byte	0x25, 0x64, 0x20, 0x0a, 0x00
.L_0:


//--------------------- .nv.shared.reserved.0     --------------------------
	.section	.nv.shared.reserved.0,"aw",@nobits
	.weak		__nv_reservedSMEM_offset_0_alias
	.size		__nv_reservedSMEM_offset_0_alias, 0, 64
	.other		__nv_reservedSMEM_offset_0_alias,@"STO_CUDA_RESERVED_SHARED STV_DEFAULT"
__nv_reservedSMEM_offset_0_alias:
	.zero		0
	.zero		64


//--------------------- .nv.constant0._Z8addStuffPiS_S_i --------------------------
	.section	.nv.constant0._Z8addStuffPiS_S_i,"a",@progbits
	.sectionflags	@""
	.align	4
.nv.constant0._Z8addStuffPiS_S_i:
	.zero		924


//--------------------- SYMBOLS --------------------------

	.type		.nv.reservedSmem.offset0,@object
	.size		.nv.reservedSmem.offset0,0x4
	.type		vprintf,@function
